//
// Generated by NVIDIA NVVM Compiler
//
// Compiler Build ID: CL-36424714
// Cuda compilation tools, release 13.0, V13.0.88
// Based on NVVM 20.0.0
//

.version 9.0
.target sm_100
.address_size 64

	// .globl	_Z11findmaximumPfS_i

.visible .entry _Z11findmaximumPfS_i(
	.param .u64 .ptr .align 1 _Z11findmaximumPfS_i_param_0,
	.param .u64 .ptr .align 1 _Z11findmaximumPfS_i_param_1,
	.param .u32 _Z11findmaximumPfS_i_param_2
)
{


	bar.sync 	0;
	ret;

}


// ===== COMPILED SASS (sm_100) =====

	.target	sm_100

	.elftype	@"ET_EXEC"


//--------------------- .note.nv.tkinfo           --------------------------
	.section	.note.nv.tkinfo,"",@"SHT_NOTE"
	.sectionflags	@"SHF_NOTE_NV_TKINFO"
	.tkinfo
        /*0018*/ 	.word	0x00000002
        /*0030*/ 	.string	""
        /*0030*/ 	.string	"ptxas"
        /*0030*/ 	.string	"Cuda compilation tools, release 13.0, V13.0.88"
        /*0030*/ 	.string	"Build cuda_13.0.r13.0/compiler.36424714_0"
        /*0030*/ 	.string	"-arch sm_100 -m 64 "



//--------------------- .note.nv.cuinfo           --------------------------
	.section	.note.nv.cuinfo,"",@"SHT_NOTE"
	.sectionflags	@"SHF_NOTE_NV_CUINFO"
        /*0018*/ 	.short	0x0002
        /*001a*/ 	.short	0x0064
        /*001c*/ 	.short	0x0082
	.zero		2


//--------------------- .nv.info                  --------------------------
	.section	.nv.info,"",@"SHT_CUDA_INFO"
	.align	4


	//----- nvinfo : EIATTR_REGCOUNT
	.align		4
        /*0000*/ 	.byte	0x04, 0x2f
        /*0002*/ 	.short	(.L_1 - .L_0)
	.align		4
.L_0:
        /*0004*/ 	.word	index@(_Z11findmaximumPfS_i)
        /*0008*/ 	.word	0x00000004


	//----- nvinfo : EIATTR_FRAME_SIZE
	.align		4
.L_1:
        /*000c*/ 	.byte	0x04, 0x11
        /*000e*/ 	.short	(.L_3 - .L_2)
	.align		4
.L_2:
        /*0010*/ 	.word	index@(_Z11findmaximumPfS_i)
        /*0014*/ 	.word	0x00000000


	//----- nvinfo : EIATTR_MIN_STACK_SIZE
	.align		4
.L_3:
        /*0018*/ 	.byte	0x04, 0x12
        /*001a*/ 	.short	(.L_5 - .L_4)
	.align		4
.L_4:
        /*001c*/ 	.word	index@(_Z11findmaximumPfS_i)
        /*0020*/ 	.word	0x00000000
.L_5:


//--------------------- .nv.compat                --------------------------
	.section	.nv.compat,"",@"SHT_CUDA_COMPAT_INFO"
	.align	4
        /*0000*/ 	.byte	0x02, 0x09, 0x00, 0x00, 0x02, 0x02, 0x01, 0x00, 0x02, 0x05, 0x05, 0x00, 0x03, 0x07, 0x01, 0x01
        /*0010*/ 	.byte	0x02, 0x03, 0x00, 0x00, 0x02, 0x06, 0x01, 0x00, 0x04, 0x0b, 0x08, 0x00, 0x09, 0x00, 0x00, 0x00
        /*0020*/ 	.byte	0x00, 0x00, 0x00, 0x00


//--------------------- .nv.info._Z11findmaximumPfS_i --------------------------
	.section	.nv.info._Z11findmaximumPfS_i,"",@"SHT_CUDA_INFO"
	.sectionflags	@""
	.align	4


	//----- nvinfo : EIATTR_CUDA_API_VERSION
	.align		4
        /*0000*/ 	.byte	0x04, 0x37
        /*0002*/ 	.short	(.L_7 - .L_6)
.L_6:
        /*0004*/ 	.word	0x00000082


	//----- nvinfo : EIATTR_KPARAM_INFO
	.align		4
.L_7:
        /*0008*/ 	.byte	0x04, 0x17
        /*000a*/ 	.short	(.L_9 - .L_8)
.L_8:
        /*000c*/ 	.word	0x00000000
        /*0010*/ 	.short	0x0002
        /*0012*/ 	.short	0x0010
        /*0014*/ 	.byte	0x00, 0xf0, 0x11, 0x00


	//----- nvinfo : EIATTR_KPARAM_INFO
	.align		4
.L_9:
        /*0018*/ 	.byte	0x04, 0x17
        /*001a*/ 	.short	(.L_11 - .L_10)
.L_10:
        /*001c*/ 	.word	0x00000000
        /*0020*/ 	.short	0x0001
        /*0022*/ 	.short	0x0008
        /*0024*/ 	.byte	0x00, 0xf5, 0x21, 0x00


	//----- nvinfo : EIATTR_KPARAM_INFO
	.align		4
.L_11:
        /*0028*/ 	.byte	0x04, 0x17
        /*002a*/ 	.short	(.L_13 - .L_12)
.L_12:
        /*002c*/ 	.word	0x00000000
        /*0030*/ 	.short	0x0000
        /*0032*/ 	.short	0x0000
        /*0034*/ 	.byte	0x00, 0xf5, 0x21, 0x00


	//----- nvinfo : EIATTR_SPARSE_MMA_MASK
	.align		4
.L_13:
        /*0038*/ 	.byte	0x03, 0x50
        /*003a*/ 	.short	0x0000


	//----- nvinfo : EIATTR_MAXREG_COUNT
	.align		4
        /*003c*/ 	.byte	0x03, 0x1b
        /*003e*/ 	.short	0x00ff


	//----- nvinfo : EIATTR_NUM_BARRIERS
	.align		4
        /*0040*/ 	.byte	0x02, 0x4c
        /*0042*/ 	.byte	0x01
	.zero		1


	//----- nvinfo : EIATTR_MERCURY_ISA_VERSION
	.align		4
        /*0044*/ 	.byte	0x03, 0x5f
        /*0046*/ 	.short	0x0101


	//----- nvinfo : EIATTR_VRC_CTA_INIT_COUNT
	.align		4
        /*0048*/ 	.byte	0x02, 0x4a
	.zero		1
	.zero		1


	//----- nvinfo : EIATTR_EXIT_INSTR_OFFSETS
	.align		4
        /*004c*/ 	.byte	0x04, 0x1c
        /*004e*/ 	.short	(.L_15 - .L_14)


	//   ....[0]....
.L_14:
        /*0050*/ 	.word	0x00000020


	//----- nvinfo : EIATTR_CBANK_PARAM_SIZE
	.align		4
.L_15:
        /*0054*/ 	.byte	0x03, 0x19
        /*0056*/ 	.short	0x0014


	//----- nvinfo : EIATTR_PARAM_CBANK
	.align		4
        /*0058*/ 	.byte	0x04, 0x0a
        /*005a*/ 	.short	(.L_17 - .L_16)
	.align		4
.L_16:
        /*005c*/ 	.word	index@(.nv.constant0._Z11findmaximumPfS_i)
        /*0060*/ 	.short	0x0380
        /*0062*/ 	.short	0x0014


	//----- nvinfo : EIATTR_SW_WAR
	.align		4
.L_17:
        /*0064*/ 	.byte	0x04, 0x36
        /*0066*/ 	.short	(.L_19 - .L_18)
.L_18:
        /*0068*/ 	.word	0x00000008
.L_19:


//--------------------- .nv.callgraph             --------------------------
	.section	.nv.callgraph,"",@"SHT_CUDA_CALLGRAPH"
	.align	4
	.sectionentsize	8
	.align		4
        /*0000*/ 	.word	0x00000000
	.align		4
        /*0004*/ 	.word	0xffffffff
	.align		4
        /*0008*/ 	.word	0x00000000
	.align		4
        /*000c*/ 	.word	0xfffffffe
	.align		4
        /*0010*/ 	.word	0x00000000
	.align		4
        /*0014*/ 	.word	0xfffffffd
	.align		4
        /*0018*/ 	.word	0x00000000
	.align		4
        /*001c*/ 	.word	0xfffffffc


//--------------------- .text._Z11findmaximumPfS_i --------------------------
	.section	.text._Z11findmaximumPfS_i,"ax",@progbits
	.align	128
        .global         _Z11findmaximumPfS_i
        .type           _Z11findmaximumPfS_i,@function
        .size           _Z11findmaximumPfS_i,(.L_x_1 - _Z11findmaximumPfS_i)
        .other          _Z11findmaximumPfS_i,@"STO_CUDA_ENTRY STV_DEFAULT"
_Z11findmaximumPfS_i:
.text._Z11findmaximumPfS_i:
[----:B------:R-:W-:Y:S08]  /*0000*/  LDC R1, c[0x0][0x37c] ;  /* 0x0000df00ff017b82 */ /* 0x000ff00000000800 */
[----:B------:R-:W-:Y:S06]  /*0010*/  BAR.SYNC.DEFER_BLOCKING 0x0 ;  /* 0x0000000000007b1d */ /* 0x000fec0000010000 */
[----:B------:R-:W-:Y:S05]  /*0020*/  EXIT ;  /* 0x000000000000794d */ /* 0x000fea0003800000 */
.L_x_0:
[----:B------:R-:W-:-:S00]  /*0030*/  BRA `(.L_x_0) ;  /* 0xfffffffc00fc7947 */ /* 0x000fc0000383ffff */
[----:B------:R-:W-:-:S00]  /*0040*/  NOP ;  /* 0x0000000000007918 */ /* 0x000fc00000000000 */
        /* <DEDUP_REMOVED lines=11> */
.L_x_1:


//--------------------- .nv.shared.reserved.0     --------------------------
	.section	.nv.shared.reserved.0,"aw",@nobits
	.weak		__nv_reservedSMEM_offset_0_alias
	.size		__nv_reservedSMEM_offset_0_alias, 0, 64
	.other		__nv_reservedSMEM_offset_0_alias,@"STO_CUDA_RESERVED_SHARED STV_DEFAULT"
__nv_reservedSMEM_offset_0_alias:
	.zero		0
	.zero		64


//--------------------- .nv.constant0._Z11findmaximumPfS_i --------------------------
	.section	.nv.constant0._Z11findmaximumPfS_i,"a",@progbits
	.sectionflags	@""
	.align	4
.nv.constant0._Z11findmaximumPfS_i:
	.zero		916


//--------------------- SYMBOLS --------------------------

	.type		.nv.reservedSmem.offset0,@object
	.size		.nv.reservedSmem.offset0,0x4
